//
// Generated by NVIDIA NVVM Compiler
//
// Compiler Build ID: CL-36424714
// Cuda compilation tools, release 13.0, V13.0.88
// Based on NVVM 20.0.0
//

.version 9.0
.target sm_100
.address_size 64

	// .globl	_Z6kernelv

.visible .entry _Z6kernelv()
{
	.local .align 4 .b8 	__local_depot0[4];
	.reg .b64 	%SP;
	.reg .b64 	%SPL;
	.reg .pred 	%p<3>;
	.reg .b32 	%r<11>;
	.reg .b32 	%f<257>;
	.reg .b64 	%rd<3>;

	mov.u64 	%SPL, __local_depot0;
	mov.u32 	%r6, %tid.x;
	mov.u32 	%r7, %ctaid.x;
	mov.u32 	%r1, %ntid.x;
	mad.lo.s32 	%r10, %r7, %r1, %r6;
	add.u64 	%rd1, %SPL, 0;
	mov.b32 	%r8, 0;
	st.local.u32 	[%rd1], %r8;
	setp.gt.s32 	%p1, %r10, 16777215;
	@%p1 bra 	$L__BB0_3;
	mov.u32 	%r9, %nctaid.x;
	mul.lo.s32 	%r3, %r9, %r1;
$L__BB0_2:
	ld.local.f32 	%f1, [%rd1];
	add.f32 	%f2, %f1, 0f00000000;
	st.local.f32 	[%rd1], %f2;
	ld.local.f32 	%f3, [%rd1];
	add.f32 	%f4, %f3, 0f3F800000;
	st.local.f32 	[%rd1], %f4;
	ld.local.f32 	%f5, [%rd1];
	add.f32 	%f6, %f5, 0f40800000;
	st.local.f32 	[%rd1], %f6;
	ld.local.f32 	%f7, [%rd1];
	add.f32 	%f8, %f7, 0f41100000;
	st.local.f32 	[%rd1], %f8;
	ld.local.f32 	%f9, [%rd1];
	add.f32 	%f10, %f9, 0f41800000;
	st.local.f32 	[%rd1], %f10;
	ld.local.f32 	%f11, [%rd1];
	add.f32 	%f12, %f11, 0f41C80000;
	st.local.f32 	[%rd1], %f12;
	ld.local.f32 	%f13, [%rd1];
	add.f32 	%f14, %f13, 0f42100000;
	st.local.f32 	[%rd1], %f14;
	ld.local.f32 	%f15, [%rd1];
	add.f32 	%f16, %f15, 0f42440000;
	st.local.f32 	[%rd1], %f16;
	ld.local.f32 	%f17, [%rd1];
	add.f32 	%f18, %f17, 0f42800000;
	st.local.f32 	[%rd1], %f18;
	ld.local.f32 	%f19, [%rd1];
	add.f32 	%f20, %f19, 0f42A20000;
	st.local.f32 	[%rd1], %f20;
	ld.local.f32 	%f21, [%rd1];
	add.f32 	%f22, %f21, 0f42C80000;
	st.local.f32 	[%rd1], %f22;
	ld.local.f32 	%f23, [%rd1];
	add.f32 	%f24, %f23, 0f42F20000;
	st.local.f32 	[%rd1], %f24;
	ld.local.f32 	%f25, [%rd1];
	add.f32 	%f26, %f25, 0f43100000;
	st.local.f32 	[%rd1], %f26;
	ld.local.f32 	%f27, [%rd1];
	add.f32 	%f28, %f27, 0f43290000;
	st.local.f32 	[%rd1], %f28;
	ld.local.f32 	%f29, [%rd1];
	add.f32 	%f30, %f29, 0f43440000;
	st.local.f32 	[%rd1], %f30;
	ld.local.f32 	%f31, [%rd1];
	add.f32 	%f32, %f31, 0f43610000;
	st.local.f32 	[%rd1], %f32;
	ld.local.f32 	%f33, [%rd1];
	add.f32 	%f34, %f33, 0f43800000;
	st.local.f32 	[%rd1], %f34;
	ld.local.f32 	%f35, [%rd1];
	add.f32 	%f36, %f35, 0f43908000;
	st.local.f32 	[%rd1], %f36;
	ld.local.f32 	%f37, [%rd1];
	add.f32 	%f38, %f37, 0f43A20000;
	st.local.f32 	[%rd1], %f38;
	ld.local.f32 	%f39, [%rd1];
	add.f32 	%f40, %f39, 0f43B48000;
	st.local.f32 	[%rd1], %f40;
	ld.local.f32 	%f41, [%rd1];
	add.f32 	%f42, %f41, 0f43C80000;
	st.local.f32 	[%rd1], %f42;
	ld.local.f32 	%f43, [%rd1];
	add.f32 	%f44, %f43, 0f43DC8000;
	st.local.f32 	[%rd1], %f44;
	ld.local.f32 	%f45, [%rd1];
	add.f32 	%f46, %f45, 0f43F20000;
	st.local.f32 	[%rd1], %f46;
	ld.local.f32 	%f47, [%rd1];
	add.f32 	%f48, %f47, 0f44044000;
	st.local.f32 	[%rd1], %f48;
	ld.local.f32 	%f49, [%rd1];
	add.f32 	%f50, %f49, 0f44100000;
	st.local.f32 	[%rd1], %f50;
	ld.local.f32 	%f51, [%rd1];
	add.f32 	%f52, %f51, 0f441C4000;
	st.local.f32 	[%rd1], %f52;
	ld.local.f32 	%f53, [%rd1];
	add.f32 	%f54, %f53, 0f44290000;
	st.local.f32 	[%rd1], %f54;
	ld.local.f32 	%f55, [%rd1];
	add.f32 	%f56, %f55, 0f44364000;
	st.local.f32 	[%rd1], %f56;
	ld.local.f32 	%f57, [%rd1];
	add.f32 	%f58, %f57, 0f44440000;
	st.local.f32 	[%rd1], %f58;
	ld.local.f32 	%f59, [%rd1];
	add.f32 	%f60, %f59, 0f44524000;
	st.local.f32 	[%rd1], %f60;
	ld.local.f32 	%f61, [%rd1];
	add.f32 	%f62, %f61, 0f44610000;
	st.local.f32 	[%rd1], %f62;
	ld.local.f32 	%f63, [%rd1];
	add.f32 	%f64, %f63, 0f44704000;
	st.local.f32 	[%rd1], %f64;
	ld.local.f32 	%f65, [%rd1];
	add.f32 	%f66, %f65, 0f44800000;
	st.local.f32 	[%rd1], %f66;
	ld.local.f32 	%f67, [%rd1];
	add.f32 	%f68, %f67, 0f44882000;
	st.local.f32 	[%rd1], %f68;
	ld.local.f32 	%f69, [%rd1];
	add.f32 	%f70, %f69, 0f44908000;
	st.local.f32 	[%rd1], %f70;
	ld.local.f32 	%f71, [%rd1];
	add.f32 	%f72, %f71, 0f44992000;
	st.local.f32 	[%rd1], %f72;
	ld.local.f32 	%f73, [%rd1];
	add.f32 	%f74, %f73, 0f44A20000;
	st.local.f32 	[%rd1], %f74;
	ld.local.f32 	%f75, [%rd1];
	add.f32 	%f76, %f75, 0f44AB2000;
	st.local.f32 	[%rd1], %f76;
	ld.local.f32 	%f77, [%rd1];
	add.f32 	%f78, %f77, 0f44B48000;
	st.local.f32 	[%rd1], %f78;
	ld.local.f32 	%f79, [%rd1];
	add.f32 	%f80, %f79, 0f44BE2000;
	st.local.f32 	[%rd1], %f80;
	ld.local.f32 	%f81, [%rd1];
	add.f32 	%f82, %f81, 0f44C80000;
	st.local.f32 	[%rd1], %f82;
	ld.local.f32 	%f83, [%rd1];
	add.f32 	%f84, %f83, 0f44D22000;
	st.local.f32 	[%rd1], %f84;
	ld.local.f32 	%f85, [%rd1];
	add.f32 	%f86, %f85, 0f44DC8000;
	st.local.f32 	[%rd1], %f86;
	ld.local.f32 	%f87, [%rd1];
	add.f32 	%f88, %f87, 0f44E72000;
	st.local.f32 	[%rd1], %f88;
	ld.local.f32 	%f89, [%rd1];
	add.f32 	%f90, %f89, 0f44F20000;
	st.local.f32 	[%rd1], %f90;
	ld.local.f32 	%f91, [%rd1];
	add.f32 	%f92, %f91, 0f44FD2000;
	st.local.f32 	[%rd1], %f92;
	ld.local.f32 	%f93, [%rd1];
	add.f32 	%f94, %f93, 0f45044000;
	st.local.f32 	[%rd1], %f94;
	ld.local.f32 	%f95, [%rd1];
	add.f32 	%f96, %f95, 0f450A1000;
	st.local.f32 	[%rd1], %f96;
	ld.local.f32 	%f97, [%rd1];
	add.f32 	%f98, %f97, 0f45100000;
	st.local.f32 	[%rd1], %f98;
	ld.local.f32 	%f99, [%rd1];
	add.f32 	%f100, %f99, 0f45161000;
	st.local.f32 	[%rd1], %f100;
	ld.local.f32 	%f101, [%rd1];
	add.f32 	%f102, %f101, 0f451C4000;
	st.local.f32 	[%rd1], %f102;
	ld.local.f32 	%f103, [%rd1];
	add.f32 	%f104, %f103, 0f45229000;
	st.local.f32 	[%rd1], %f104;
	ld.local.f32 	%f105, [%rd1];
	add.f32 	%f106, %f105, 0f45290000;
	st.local.f32 	[%rd1], %f106;
	ld.local.f32 	%f107, [%rd1];
	add.f32 	%f108, %f107, 0f452F9000;
	st.local.f32 	[%rd1], %f108;
	ld.local.f32 	%f109, [%rd1];
	add.f32 	%f110, %f109, 0f45364000;
	st.local.f32 	[%rd1], %f110;
	ld.local.f32 	%f111, [%rd1];
	add.f32 	%f112, %f111, 0f453D1000;
	st.local.f32 	[%rd1], %f112;
	ld.local.f32 	%f113, [%rd1];
	add.f32 	%f114, %f113, 0f45440000;
	st.local.f32 	[%rd1], %f114;
	ld.local.f32 	%f115, [%rd1];
	add.f32 	%f116, %f115, 0f454B1000;
	st.local.f32 	[%rd1], %f116;
	ld.local.f32 	%f117, [%rd1];
	add.f32 	%f118, %f117, 0f45524000;
	st.local.f32 	[%rd1], %f118;
	ld.local.f32 	%f119, [%rd1];
	add.f32 	%f120, %f119, 0f45599000;
	st.local.f32 	[%rd1], %f120;
	ld.local.f32 	%f121, [%rd1];
	add.f32 	%f122, %f121, 0f45610000;
	st.local.f32 	[%rd1], %f122;
	ld.local.f32 	%f123, [%rd1];
	add.f32 	%f124, %f123, 0f45689000;
	st.local.f32 	[%rd1], %f124;
	ld.local.f32 	%f125, [%rd1];
	add.f32 	%f126, %f125, 0f45704000;
	st.local.f32 	[%rd1], %f126;
	ld.local.f32 	%f127, [%rd1];
	add.f32 	%f128, %f127, 0f45781000;
	st.local.f32 	[%rd1], %f128;
	ld.local.f32 	%f129, [%rd1];
	add.f32 	%f130, %f129, 0f45800000;
	st.local.f32 	[%rd1], %f130;
	ld.local.f32 	%f131, [%rd1];
	add.f32 	%f132, %f131, 0f45840800;
	st.local.f32 	[%rd1], %f132;
	ld.local.f32 	%f133, [%rd1];
	add.f32 	%f134, %f133, 0f45882000;
	st.local.f32 	[%rd1], %f134;
	ld.local.f32 	%f135, [%rd1];
	add.f32 	%f136, %f135, 0f458C4800;
	st.local.f32 	[%rd1], %f136;
	ld.local.f32 	%f137, [%rd1];
	add.f32 	%f138, %f137, 0f45908000;
	st.local.f32 	[%rd1], %f138;
	ld.local.f32 	%f139, [%rd1];
	add.f32 	%f140, %f139, 0f4594C800;
	st.local.f32 	[%rd1], %f140;
	ld.local.f32 	%f141, [%rd1];
	add.f32 	%f142, %f141, 0f45992000;
	st.local.f32 	[%rd1], %f142;
	ld.local.f32 	%f143, [%rd1];
	add.f32 	%f144, %f143, 0f459D8800;
	st.local.f32 	[%rd1], %f144;
	ld.local.f32 	%f145, [%rd1];
	add.f32 	%f146, %f145, 0f45A20000;
	st.local.f32 	[%rd1], %f146;
	ld.local.f32 	%f147, [%rd1];
	add.f32 	%f148, %f147, 0f45A68800;
	st.local.f32 	[%rd1], %f148;
	ld.local.f32 	%f149, [%rd1];
	add.f32 	%f150, %f149, 0f45AB2000;
	st.local.f32 	[%rd1], %f150;
	ld.local.f32 	%f151, [%rd1];
	add.f32 	%f152, %f151, 0f45AFC800;
	st.local.f32 	[%rd1], %f152;
	ld.local.f32 	%f153, [%rd1];
	add.f32 	%f154, %f153, 0f45B48000;
	st.local.f32 	[%rd1], %f154;
	ld.local.f32 	%f155, [%rd1];
	add.f32 	%f156, %f155, 0f45B94800;
	st.local.f32 	[%rd1], %f156;
	ld.local.f32 	%f157, [%rd1];
	add.f32 	%f158, %f157, 0f45BE2000;
	st.local.f32 	[%rd1], %f158;
	ld.local.f32 	%f159, [%rd1];
	add.f32 	%f160, %f159, 0f45C30800;
	st.local.f32 	[%rd1], %f160;
	ld.local.f32 	%f161, [%rd1];
	add.f32 	%f162, %f161, 0f45C80000;
	st.local.f32 	[%rd1], %f162;
	ld.local.f32 	%f163, [%rd1];
	add.f32 	%f164, %f163, 0f45CD0800;
	st.local.f32 	[%rd1], %f164;
	ld.local.f32 	%f165, [%rd1];
	add.f32 	%f166, %f165, 0f45D22000;
	st.local.f32 	[%rd1], %f166;
	ld.local.f32 	%f167, [%rd1];
	add.f32 	%f168, %f167, 0f45D74800;
	st.local.f32 	[%rd1], %f168;
	ld.local.f32 	%f169, [%rd1];
	add.f32 	%f170, %f169, 0f45DC8000;
	st.local.f32 	[%rd1], %f170;
	ld.local.f32 	%f171, [%rd1];
	add.f32 	%f172, %f171, 0f45E1C800;
	st.local.f32 	[%rd1], %f172;
	ld.local.f32 	%f173, [%rd1];
	add.f32 	%f174, %f173, 0f45E72000;
	st.local.f32 	[%rd1], %f174;
	ld.local.f32 	%f175, [%rd1];
	add.f32 	%f176, %f175, 0f45EC8800;
	st.local.f32 	[%rd1], %f176;
	ld.local.f32 	%f177, [%rd1];
	add.f32 	%f178, %f177, 0f45F20000;
	st.local.f32 	[%rd1], %f178;
	ld.local.f32 	%f179, [%rd1];
	add.f32 	%f180, %f179, 0f45F78800;
	st.local.f32 	[%rd1], %f180;
	ld.local.f32 	%f181, [%rd1];
	add.f32 	%f182, %f181, 0f45FD2000;
	st.local.f32 	[%rd1], %f182;
	ld.local.f32 	%f183, [%rd1];
	add.f32 	%f184, %f183, 0f46016400;
	st.local.f32 	[%rd1], %f184;
	ld.local.f32 	%f185, [%rd1];
	add.f32 	%f186, %f185, 0f46044000;
	st.local.f32 	[%rd1], %f186;
	ld.local.f32 	%f187, [%rd1];
	add.f32 	%f188, %f187, 0f46072400;
	st.local.f32 	[%rd1], %f188;
	ld.local.f32 	%f189, [%rd1];
	add.f32 	%f190, %f189, 0f460A1000;
	st.local.f32 	[%rd1], %f190;
	ld.local.f32 	%f191, [%rd1];
	add.f32 	%f192, %f191, 0f460D0400;
	st.local.f32 	[%rd1], %f192;
	ld.local.f32 	%f193, [%rd1];
	add.f32 	%f194, %f193, 0f46100000;
	st.local.f32 	[%rd1], %f194;
	ld.local.f32 	%f195, [%rd1];
	add.f32 	%f196, %f195, 0f46130400;
	st.local.f32 	[%rd1], %f196;
	ld.local.f32 	%f197, [%rd1];
	add.f32 	%f198, %f197, 0f46161000;
	st.local.f32 	[%rd1], %f198;
	ld.local.f32 	%f199, [%rd1];
	add.f32 	%f200, %f199, 0f46192400;
	st.local.f32 	[%rd1], %f200;
	ld.local.f32 	%f201, [%rd1];
	add.f32 	%f202, %f201, 0f461C4000;
	st.local.f32 	[%rd1], %f202;
	ld.local.f32 	%f203, [%rd1];
	add.f32 	%f204, %f203, 0f461F6400;
	st.local.f32 	[%rd1], %f204;
	ld.local.f32 	%f205, [%rd1];
	add.f32 	%f206, %f205, 0f46229000;
	st.local.f32 	[%rd1], %f206;
	ld.local.f32 	%f207, [%rd1];
	add.f32 	%f208, %f207, 0f4625C400;
	st.local.f32 	[%rd1], %f208;
	ld.local.f32 	%f209, [%rd1];
	add.f32 	%f210, %f209, 0f46290000;
	st.local.f32 	[%rd1], %f210;
	ld.local.f32 	%f211, [%rd1];
	add.f32 	%f212, %f211, 0f462C4400;
	st.local.f32 	[%rd1], %f212;
	ld.local.f32 	%f213, [%rd1];
	add.f32 	%f214, %f213, 0f462F9000;
	st.local.f32 	[%rd1], %f214;
	ld.local.f32 	%f215, [%rd1];
	add.f32 	%f216, %f215, 0f4632E400;
	st.local.f32 	[%rd1], %f216;
	ld.local.f32 	%f217, [%rd1];
	add.f32 	%f218, %f217, 0f46364000;
	st.local.f32 	[%rd1], %f218;
	ld.local.f32 	%f219, [%rd1];
	add.f32 	%f220, %f219, 0f4639A400;
	st.local.f32 	[%rd1], %f220;
	ld.local.f32 	%f221, [%rd1];
	add.f32 	%f222, %f221, 0f463D1000;
	st.local.f32 	[%rd1], %f222;
	ld.local.f32 	%f223, [%rd1];
	add.f32 	%f224, %f223, 0f46408400;
	st.local.f32 	[%rd1], %f224;
	ld.local.f32 	%f225, [%rd1];
	add.f32 	%f226, %f225, 0f46440000;
	st.local.f32 	[%rd1], %f226;
	ld.local.f32 	%f227, [%rd1];
	add.f32 	%f228, %f227, 0f46478400;
	st.local.f32 	[%rd1], %f228;
	ld.local.f32 	%f229, [%rd1];
	add.f32 	%f230, %f229, 0f464B1000;
	st.local.f32 	[%rd1], %f230;
	ld.local.f32 	%f231, [%rd1];
	add.f32 	%f232, %f231, 0f464EA400;
	st.local.f32 	[%rd1], %f232;
	ld.local.f32 	%f233, [%rd1];
	add.f32 	%f234, %f233, 0f46524000;
	st.local.f32 	[%rd1], %f234;
	ld.local.f32 	%f235, [%rd1];
	add.f32 	%f236, %f235, 0f4655E400;
	st.local.f32 	[%rd1], %f236;
	ld.local.f32 	%f237, [%rd1];
	add.f32 	%f238, %f237, 0f46599000;
	st.local.f32 	[%rd1], %f238;
	ld.local.f32 	%f239, [%rd1];
	add.f32 	%f240, %f239, 0f465D4400;
	st.local.f32 	[%rd1], %f240;
	ld.local.f32 	%f241, [%rd1];
	add.f32 	%f242, %f241, 0f46610000;
	st.local.f32 	[%rd1], %f242;
	ld.local.f32 	%f243, [%rd1];
	add.f32 	%f244, %f243, 0f4664C400;
	st.local.f32 	[%rd1], %f244;
	ld.local.f32 	%f245, [%rd1];
	add.f32 	%f246, %f245, 0f46689000;
	st.local.f32 	[%rd1], %f246;
	ld.local.f32 	%f247, [%rd1];
	add.f32 	%f248, %f247, 0f466C6400;
	st.local.f32 	[%rd1], %f248;
	ld.local.f32 	%f249, [%rd1];
	add.f32 	%f250, %f249, 0f46704000;
	st.local.f32 	[%rd1], %f250;
	ld.local.f32 	%f251, [%rd1];
	add.f32 	%f252, %f251, 0f46742400;
	st.local.f32 	[%rd1], %f252;
	ld.local.f32 	%f253, [%rd1];
	add.f32 	%f254, %f253, 0f46781000;
	st.local.f32 	[%rd1], %f254;
	ld.local.f32 	%f255, [%rd1];
	add.f32 	%f256, %f255, 0f467C0400;
	st.local.f32 	[%rd1], %f256;
	add.s32 	%r10, %r10, %r3;
	setp.lt.s32 	%p2, %r10, 16777216;
	@%p2 bra 	$L__BB0_2;
$L__BB0_3:
	ret;

}


// ===== COMPILED SASS (sm_100) =====

	.target	sm_100

	.elftype	@"ET_EXEC"


//--------------------- .note.nv.tkinfo           --------------------------
	.section	.note.nv.tkinfo,"",@"SHT_NOTE"
	.sectionflags	@"SHF_NOTE_NV_TKINFO"
	.tkinfo
        /*0018*/ 	.word	0x00000002
        /*0030*/ 	.string	""
        /*0030*/ 	.string	"ptxas"
        /*0030*/ 	.string	"Cuda compilation tools, release 13.0, V13.0.88"
        /*0030*/ 	.string	"Build cuda_13.0.r13.0/compiler.36424714_0"
        /*0030*/ 	.string	"-arch sm_100 -m 64 "



//--------------------- .note.nv.cuinfo           --------------------------
	.section	.note.nv.cuinfo,"",@"SHT_NOTE"
	.sectionflags	@"SHF_NOTE_NV_CUINFO"
        /*0018*/ 	.short	0x0002
        /*001a*/ 	.short	0x0064
        /*001c*/ 	.short	0x0082
	.zero		2


//--------------------- .nv.info                  --------------------------
	.section	.nv.info,"",@"SHT_CUDA_INFO"
	.align	4


	//----- nvinfo : EIATTR_REGCOUNT
	.align		4
        /*0000*/ 	.byte	0x04, 0x2f
        /*0002*/ 	.short	(.L_1 - .L_0)
	.align		4
.L_0:
        /*0004*/ 	.word	index@(_Z6kernelv)
        /*0008*/ 	.word	0x00000006


	//----- nvinfo : EIATTR_FRAME_SIZE
	.align		4
.L_1:
        /*000c*/ 	.byte	0x04, 0x11
        /*000e*/ 	.short	(.L_3 - .L_2)
	.align		4
.L_2:
        /*0010*/ 	.word	index@(_Z6kernelv)
        /*0014*/ 	.word	0x00000000


	//----- nvinfo : EIATTR_MIN_STACK_SIZE
	.align		4
.L_3:
        /*0018*/ 	.byte	0x04, 0x12
        /*001a*/ 	.short	(.L_5 - .L_4)
	.align		4
.L_4:
        /*001c*/ 	.word	index@(_Z6kernelv)
        /*0020*/ 	.word	0x00000000
.L_5:


//--------------------- .nv.compat                --------------------------
	.section	.nv.compat,"",@"SHT_CUDA_COMPAT_INFO"
	.align	4
        /*0000*/ 	.byte	0x02, 0x09, 0x00, 0x00, 0x02, 0x02, 0x01, 0x00, 0x02, 0x05, 0x05, 0x00, 0x03, 0x07, 0x01, 0x01
        /*0010*/ 	.byte	0x02, 0x03, 0x00, 0x00, 0x02, 0x06, 0x01, 0x00, 0x04, 0x0b, 0x08, 0x00, 0x09, 0x00, 0x00, 0x00
        /*0020*/ 	.byte	0x00, 0x00, 0x00, 0x00


//--------------------- .nv.info._Z6kernelv       --------------------------
	.section	.nv.info._Z6kernelv,"",@"SHT_CUDA_INFO"
	.sectionflags	@""
	.align	4


	//----- nvinfo : EIATTR_CUDA_API_VERSION
	.align		4
        /*0000*/ 	.byte	0x04, 0x37
        /*0002*/ 	.short	(.L_7 - .L_6)
.L_6:
        /*0004*/ 	.word	0x00000082


	//----- nvinfo : EIATTR_SPARSE_MMA_MASK
	.align		4
.L_7:
        /*0008*/ 	.byte	0x03, 0x50
        /*000a*/ 	.short	0x0000


	//----- nvinfo : EIATTR_MAXREG_COUNT
	.align		4
        /*000c*/ 	.byte	0x03, 0x1b
        /*000e*/ 	.short	0x00ff


	//----- nvinfo : EIATTR_MERCURY_ISA_VERSION
	.align		4
        /*0010*/ 	.byte	0x03, 0x5f
        /*0012*/ 	.short	0x0101


	//----- nvinfo : EIATTR_VRC_CTA_INIT_COUNT
	.align		4
        /*0014*/ 	.byte	0x02, 0x4a
	.zero		1
	.zero		1


	//----- nvinfo : EIATTR_EXIT_INSTR_OFFSETS
	.align		4
        /*0018*/ 	.byte	0x04, 0x1c
        /*001a*/ 	.short	(.L_9 - .L_8)


	//   ....[0]....
.L_8:
        /*001c*/ 	.word	0x00000060


	//   ....[1]....
        /*0020*/ 	.word	0x00000070


	//----- nvinfo : EIATTR_SW_WAR
	.align		4
.L_9:
        /*0024*/ 	.byte	0x04, 0x36
        /*0026*/ 	.short	(.L_11 - .L_10)
.L_10:
        /*0028*/ 	.word	0x00000008
.L_11:


//--------------------- .nv.callgraph             --------------------------
	.section	.nv.callgraph,"",@"SHT_CUDA_CALLGRAPH"
	.align	4
	.sectionentsize	8
	.align		4
        /*0000*/ 	.word	0x00000000
	.align		4
        /*0004*/ 	.word	0xffffffff
	.align		4
        /*0008*/ 	.word	0x00000000
	.align		4
        /*000c*/ 	.word	0xfffffffe
	.align		4
        /*0010*/ 	.word	0x00000000
	.align		4
        /*0014*/ 	.word	0xfffffffd
	.align		4
        /*0018*/ 	.word	0x00000000
	.align		4
        /*001c*/ 	.word	0xfffffffc


//--------------------- .text._Z6kernelv          --------------------------
	.section	.text._Z6kernelv,"ax",@progbits
	.align	128
        .global         _Z6kernelv
        .type           _Z6kernelv,@function
        .size           _Z6kernelv,(.L_x_1 - _Z6kernelv)
        .other          _Z6kernelv,@"STO_CUDA_ENTRY STV_DEFAULT"
_Z6kernelv:
.text._Z6kernelv:
[----:B------:R-:W-:Y:S01]  /*0000*/  LDC R1, c[0x0][0x37c] ;  /* 0x0000df00ff017b82 */ /* 0x000fe20000000800 */
[----:B------:R-:W0:Y:S07]  /*0010*/  S2R R0, SR_TID.X ;  /* 0x0000000000007919 */ /* 0x000e2e0000002100 */
[----:B------:R-:W0:Y:S08]  /*0020*/  S2UR UR4, SR_CTAID.X ;  /* 0x00000000000479c3 */ /* 0x000e300000002500 */
[----:B------:R-:W0:Y:S02]  /*0030*/  LDC R3, c[0x0][0x360] ;  /* 0x0000d800ff037b82 */ /* 0x000e240000000800 */
[----:B0-----:R-:W-:-:S05]  /*0040*/  IMAD R0, R3, UR4, R0 ;  /* 0x0000000403007c24 */ /* 0x001fca000f8e0200 */
[----:B------:R-:W-:-:S13]  /*0050*/  ISETP.GT.AND P0, PT, R0, 0xffffff, PT ;  /* 0x00ffffff0000780c */ /* 0x000fda0003f04270 */
[----:B------:R-:W-:Y:S05]  /*0060*/  @P0 EXIT ;  /* 0x000000000000094d */ /* 0x000fea0003800000 */
[----:B------:R-:W-:Y:S05]  /*0070*/  EXIT ;  /* 0x000000000000794d */ /* 0x000fea0003800000 */
.L_x_0:
[----:B------:R-:W-:-:S00]  /*0080*/  BRA `(.L_x_0) ;  /* 0xfffffffc00fc7947 */ /* 0x000fc0000383ffff */
[----:B------:R-:W-:-:S00]  /*0090*/  NOP ;  /* 0x0000000000007918 */ /* 0x000fc00000000000 */
        /* <DEDUP_REMOVED lines=14> */
.L_x_1:


//--------------------- .nv.shared.reserved.0     --------------------------
	.section	.nv.shared.reserved.0,"aw",@nobits
	.weak		__nv_reservedSMEM_offset_0_alias
	.size		__nv_reservedSMEM_offset_0_alias, 0, 64
	.other		__nv_reservedSMEM_offset_0_alias,@"STO_CUDA_RESERVED_SHARED STV_DEFAULT"
__nv_reservedSMEM_offset_0_alias:
	.zero		0
	.zero		64


//--------------------- .nv.constant0._Z6kernelv  --------------------------
	.section	.nv.constant0._Z6kernelv,"a",@progbits
	.sectionflags	@""
	.align	4
.nv.constant0._Z6kernelv:
	.zero		896


//--------------------- SYMBOLS --------------------------

	.type		.nv.reservedSmem.offset0,@object
	.size		.nv.reservedSmem.offset0,0x4
